//
// Generated by NVIDIA NVVM Compiler
//
// Compiler Build ID: CL-36424714
// Cuda compilation tools, release 13.0, V13.0.88
// Based on NVVM 20.0.0
//

.version 9.0
.target sm_100
.address_size 64

	// .globl	_Z6kernelPii

.visible .entry _Z6kernelPii(
	.param .u64 .ptr .align 1 _Z6kernelPii_param_0,
	.param .u32 _Z6kernelPii_param_1
)
{
	.reg .pred 	%p<2>;
	.reg .b32 	%r<8>;
	.reg .b64 	%rd<5>;

	ld.param.u64 	%rd1, [_Z6kernelPii_param_0];
	ld.param.u32 	%r2, [_Z6kernelPii_param_1];
	mov.u32 	%r3, %ctaid.x;
	mov.u32 	%r4, %ntid.x;
	mov.u32 	%r5, %tid.x;
	mad.lo.s32 	%r1, %r3, %r4, %r5;
	setp.ge.s32 	%p1, %r1, %r2;
	@%p1 bra 	$L__BB0_2;
	cvta.to.global.u64 	%rd2, %rd1;
	mul.wide.s32 	%rd3, %r1, 4;
	add.s64 	%rd4, %rd2, %rd3;
	ld.global.u32 	%r6, [%rd4];
	mul.lo.s32 	%r7, %r6, 3;
	st.global.u32 	[%rd4], %r7;
$L__BB0_2:
	ret;

}


// ===== COMPILED SASS (sm_100) =====

	.target	sm_100

	.elftype	@"ET_EXEC"


//--------------------- .note.nv.tkinfo           --------------------------
	.section	.note.nv.tkinfo,"",@"SHT_NOTE"
	.sectionflags	@"SHF_NOTE_NV_TKINFO"
	.tkinfo
        /*0018*/ 	.word	0x00000002
        /*0030*/ 	.string	""
        /*0030*/ 	.string	"ptxas"
        /*0030*/ 	.string	"Cuda compilation tools, release 13.0, V13.0.88"
        /*0030*/ 	.string	"Build cuda_13.0.r13.0/compiler.36424714_0"
        /*0030*/ 	.string	"-arch sm_100 -m 64 "



//--------------------- .note.nv.cuinfo           --------------------------
	.section	.note.nv.cuinfo,"",@"SHT_NOTE"
	.sectionflags	@"SHF_NOTE_NV_CUINFO"
        /*0018*/ 	.short	0x0002
        /*001a*/ 	.short	0x0064
        /*001c*/ 	.short	0x0082
	.zero		2


//--------------------- .nv.info                  --------------------------
	.section	.nv.info,"",@"SHT_CUDA_INFO"
	.align	4


	//----- nvinfo : EIATTR_REGCOUNT
	.align		4
        /*0000*/ 	.byte	0x04, 0x2f
        /*0002*/ 	.short	(.L_1 - .L_0)
	.align		4
.L_0:
        /*0004*/ 	.word	index@(_Z6kernelPii)
        /*0008*/ 	.word	0x00000008


	//----- nvinfo : EIATTR_FRAME_SIZE
	.align		4
.L_1:
        /*000c*/ 	.byte	0x04, 0x11
        /*000e*/ 	.short	(.L_3 - .L_2)
	.align		4
.L_2:
        /*0010*/ 	.word	index@(_Z6kernelPii)
        /*0014*/ 	.word	0x00000000


	//----- nvinfo : EIATTR_MIN_STACK_SIZE
	.align		4
.L_3:
        /*0018*/ 	.byte	0x04, 0x12
        /*001a*/ 	.short	(.L_5 - .L_4)
	.align		4
.L_4:
        /*001c*/ 	.word	index@(_Z6kernelPii)
        /*0020*/ 	.word	0x00000000
.L_5:


//--------------------- .nv.compat                --------------------------
	.section	.nv.compat,"",@"SHT_CUDA_COMPAT_INFO"
	.align	4
        /*0000*/ 	.byte	0x02, 0x09, 0x00, 0x00, 0x02, 0x02, 0x01, 0x00, 0x02, 0x05, 0x05, 0x00, 0x03, 0x07, 0x01, 0x01
        /*0010*/ 	.byte	0x02, 0x03, 0x00, 0x00, 0x02, 0x06, 0x01, 0x00, 0x04, 0x0b, 0x08, 0x00, 0x09, 0x00, 0x00, 0x00
        /*0020*/ 	.byte	0x00, 0x00, 0x00, 0x00


//--------------------- .nv.info._Z6kernelPii     --------------------------
	.section	.nv.info._Z6kernelPii,"",@"SHT_CUDA_INFO"
	.sectionflags	@""
	.align	4


	//----- nvinfo : EIATTR_CUDA_API_VERSION
	.align		4
        /*0000*/ 	.byte	0x04, 0x37
        /*0002*/ 	.short	(.L_7 - .L_6)
.L_6:
        /*0004*/ 	.word	0x00000082


	//----- nvinfo : EIATTR_KPARAM_INFO
	.align		4
.L_7:
        /*0008*/ 	.byte	0x04, 0x17
        /*000a*/ 	.short	(.L_9 - .L_8)
.L_8:
        /*000c*/ 	.word	0x00000000
        /*0010*/ 	.short	0x0001
        /*0012*/ 	.short	0x0008
        /*0014*/ 	.byte	0x00, 0xf0, 0x11, 0x00


	//----- nvinfo : EIATTR_KPARAM_INFO
	.align		4
.L_9:
        /*0018*/ 	.byte	0x04, 0x17
        /*001a*/ 	.short	(.L_11 - .L_10)
.L_10:
        /*001c*/ 	.word	0x00000000
        /*0020*/ 	.short	0x0000
        /*0022*/ 	.short	0x0000
        /*0024*/ 	.byte	0x00, 0xf5, 0x21, 0x00


	//----- nvinfo : EIATTR_SPARSE_MMA_MASK
	.align		4
.L_11:
        /*0028*/ 	.byte	0x03, 0x50
        /*002a*/ 	.short	0x0000


	//----- nvinfo : EIATTR_MAXREG_COUNT
	.align		4
        /*002c*/ 	.byte	0x03, 0x1b
        /*002e*/ 	.short	0x00ff


	//----- nvinfo : EIATTR_MERCURY_ISA_VERSION
	.align		4
        /*0030*/ 	.byte	0x03, 0x5f
        /*0032*/ 	.short	0x0101


	//----- nvinfo : EIATTR_VRC_CTA_INIT_COUNT
	.align		4
        /*0034*/ 	.byte	0x02, 0x4a
	.zero		1
	.zero		1


	//----- nvinfo : EIATTR_EXIT_INSTR_OFFSETS
	.align		4
        /*0038*/ 	.byte	0x04, 0x1c
        /*003a*/ 	.short	(.L_13 - .L_12)


	//   ....[0]....
.L_12:
        /*003c*/ 	.word	0x00000070


	//   ....[1]....
        /*0040*/ 	.word	0x000000e0


	//----- nvinfo : EIATTR_CBANK_PARAM_SIZE
	.align		4
.L_13:
        /*0044*/ 	.byte	0x03, 0x19
        /*0046*/ 	.short	0x000c


	//----- nvinfo : EIATTR_PARAM_CBANK
	.align		4
        /*0048*/ 	.byte	0x04, 0x0a
        /*004a*/ 	.short	(.L_15 - .L_14)
	.align		4
.L_14:
        /*004c*/ 	.word	index@(.nv.constant0._Z6kernelPii)
        /*0050*/ 	.short	0x0380
        /*0052*/ 	.short	0x000c


	//----- nvinfo : EIATTR_SW_WAR
	.align		4
.L_15:
        /*0054*/ 	.byte	0x04, 0x36
        /*0056*/ 	.short	(.L_17 - .L_16)
.L_16:
        /*0058*/ 	.word	0x00000008
.L_17:


//--------------------- .nv.callgraph             --------------------------
	.section	.nv.callgraph,"",@"SHT_CUDA_CALLGRAPH"
	.align	4
	.sectionentsize	8
	.align		4
        /*0000*/ 	.word	0x00000000
	.align		4
        /*0004*/ 	.word	0xffffffff
	.align		4
        /*0008*/ 	.word	0x00000000
	.align		4
        /*000c*/ 	.word	0xfffffffe
	.align		4
        /*0010*/ 	.word	0x00000000
	.align		4
        /*0014*/ 	.word	0xfffffffd
	.align		4
        /*0018*/ 	.word	0x00000000
	.align		4
        /*001c*/ 	.word	0xfffffffc


//--------------------- .text._Z6kernelPii        --------------------------
	.section	.text._Z6kernelPii,"ax",@progbits
	.align	128
        .global         _Z6kernelPii
        .type           _Z6kernelPii,@function
        .size           _Z6kernelPii,(.L_x_1 - _Z6kernelPii)
        .other          _Z6kernelPii,@"STO_CUDA_ENTRY STV_DEFAULT"
_Z6kernelPii:
.text._Z6kernelPii:
[----:B------:R-:W-:Y:S01]  /*0000*/  LDC R1, c[0x0][0x37c] ;  /* 0x0000df00ff017b82 */ /* 0x000fe20000000800 */
[----:B------:R-:W0:Y:S07]  /*0010*/  S2R R0, SR_TID.X ;  /* 0x0000000000007919 */ /* 0x000e2e0000002100 */
[----:B------:R-:W0:Y:S01]  /*0020*/  S2UR UR4, SR_CTAID.X ;  /* 0x00000000000479c3 */ /* 0x000e220000002500 */
[----:B------:R-:W1:Y:S07]  /*0030*/  LDCU UR5, c[0x0][0x388] ;  /* 0x00007100ff0577ac */ /* 0x000e6e0008000800 */
[----:B------:R-:W0:Y:S02]  /*0040*/  LDC R5, c[0x0][0x360] ;  /* 0x0000d800ff057b82 */ /* 0x000e240000000800 */
[----:B0-----:R-:W-:-:S05]  /*0050*/  IMAD R5, R5, UR4, R0 ;  /* 0x0000000405057c24 */ /* 0x001fca000f8e0200 */
[----:B-1----:R-:W-:-:S13]  /*0060*/  ISETP.GE.AND P0, PT, R5, UR5, PT ;  /* 0x0000000505007c0c */ /* 0x002fda000bf06270 */
[----:B------:R-:W-:Y:S05]  /*0070*/  @P0 EXIT ;  /* 0x000000000000094d */ /* 0x000fea0003800000 */
[----:B------:R-:W0:Y:S01]  /*0080*/  LDC.64 R2, c[0x0][0x380] ;  /* 0x0000e000ff027b82 */ /* 0x000e220000000a00 */
[----:B------:R-:W1:Y:S01]  /*0090*/  LDCU.64 UR4, c[0x0][0x358] ;  /* 0x00006b00ff0477ac */ /* 0x000e620008000a00 */
[----:B0-----:R-:W-:-:S05]  /*00a0*/  IMAD.WIDE R2, R5, 0x4, R2 ;  /* 0x0000000405027825 */ /* 0x001fca00078e0202 */
[----:B-1----:R-:W2:Y:S02]  /*00b0*/  LDG.E R0, desc[UR4][R2.64] ;  /* 0x0000000402007981 */ /* 0x002ea4000c1e1900 */
[----:B--2---:R-:W-:-:S05]  /*00c0*/  IMAD R5, R0, 0x3, RZ ;  /* 0x0000000300057824 */ /* 0x004fca00078e02ff */
[----:B------:R-:W-:Y:S01]  /*00d0*/  STG.E desc[UR4][R2.64], R5 ;  /* 0x0000000502007986 */ /* 0x000fe2000c101904 */
[----:B------:R-:W-:Y:S05]  /*00e0*/  EXIT ;  /* 0x000000000000794d */ /* 0x000fea0003800000 */
.L_x_0:
[----:B------:R-:W-:-:S00]  /*00f0*/  BRA `(.L_x_0) ;  /* 0xfffffffc00fc7947 */ /* 0x000fc0000383ffff */
[----:B------:R-:W-:-:S00]  /*0100*/  NOP ;  /* 0x0000000000007918 */ /* 0x000fc00000000000 */
[----:B------:R-:W-:-:S00]  /*0110*/  NOP ;  /* 0x0000000000007918 */ /* 0x000fc00000000000 */
[----:B------:R-:W-:-:S00]  /*0120*/  NOP ;  /* 0x0000000000007918 */ /* 0x000fc00000000000 */
[----:B------:R-:W-:-:S00]  /*0130*/  NOP ;  /* 0x0000000000007918 */ /* 0x000fc00000000000 */
[----:B------:R-:W-:-:S00]  /*0140*/  NOP ;  /* 0x0000000000007918 */ /* 0x000fc00000000000 */
[----:B------:R-:W-:-:S00]  /*0150*/  NOP ;  /* 0x0000000000007918 */ /* 0x000fc00000000000 */
[----:B------:R-:W-:-:S00]  /*0160*/  NOP ;  /* 0x0000000000007918 */ /* 0x000fc00000000000 */
[----:B------:R-:W-:-:S00]  /*0170*/  NOP ;  /* 0x0000000000007918 */ /* 0x000fc00000000000 */
.L_x_1:


//--------------------- .nv.shared.reserved.0     --------------------------
	.section	.nv.shared.reserved.0,"aw",@nobits
	.weak		__nv_reservedSMEM_offset_0_alias
	.size		__nv_reservedSMEM_offset_0_alias, 0, 64
	.other		__nv_reservedSMEM_offset_0_alias,@"STO_CUDA_RESERVED_SHARED STV_DEFAULT"
__nv_reservedSMEM_offset_0_alias:
	.zero		0
	.zero		64


//--------------------- .nv.constant0._Z6kernelPii --------------------------
	.section	.nv.constant0._Z6kernelPii,"a",@progbits
	.sectionflags	@""
	.align	4
.nv.constant0._Z6kernelPii:
	.zero		908


//--------------------- SYMBOLS --------------------------

	.type		.nv.reservedSmem.offset0,@object
	.size		.nv.reservedSmem.offset0,0x4
